	.headerflags	@"EF_CUDA_TEXMODE_UNIFIED EF_CUDA_64BIT_ADDRESS EF_CUDA_ACCELERATORS EF_CUDA_SM90 EF_CUDA_VIRTUAL_SM(EF_CUDA_SM90)"
	.elftype	@"ET_EXEC"


//--------------------- .nv.info                  --------------------------
	.section	.nv.info,"",@"SHT_CUDA_INFO"
	.align	4


	//----- nvinfo : EIATTR_REGCOUNT
	.align		4
        /*0000*/ 	.byte	0x04, 0x2f
        /*0002*/ 	.short	(.L_1 - .L_0)
	.align		4
.L_0:
        /*0004*/ 	.word	index@(triton_poi_fused_cat_1)
        /*0008*/ 	.word	0x00000013


	//----- nvinfo : EIATTR_MIN_STACK_SIZE
	.align		4
.L_1:
        /*000c*/ 	.byte	0x04, 0x12
        /*000e*/ 	.short	(.L_3 - .L_2)
	.align		4
.L_2:
        /*0010*/ 	.word	index@(triton_poi_fused_cat_1)
        /*0014*/ 	.word	0x00000000


	//----- nvinfo : EIATTR_FRAME_SIZE
	.align		4
.L_3:
        /*0018*/ 	.byte	0x04, 0x11
        /*001a*/ 	.short	(.L_5 - .L_4)
	.align		4
.L_4:
        /*001c*/ 	.word	index@(triton_poi_fused_cat_1)
        /*0020*/ 	.word	0x00000000


	//----- nvinfo : EIATTR_MIN_STACK_SIZE
	.align		4
.L_5:
        /*0024*/ 	.byte	0x04, 0x12
        /*0026*/ 	.short	(.L_7 - .L_6)
	.align		4
.L_6:
        /*0028*/ 	.word	index@(triton_poi_fused_cat_1)
        /*002c*/ 	.word	0x00000000
.L_7:


//--------------------- .nv.info.triton_poi_fused_cat_1 --------------------------
	.section	.nv.info.triton_poi_fused_cat_1,"",@"SHT_CUDA_INFO"
	.sectionflags	@""
	.align	4


	//----- nvinfo : EIATTR_CUDA_API_VERSION
	.align		4
        /*0000*/ 	.byte	0x04, 0x37
        /*0002*/ 	.short	(.L_9 - .L_8)
.L_8:
        /*0004*/ 	.word	0x0000007c


	//----- nvinfo : EIATTR_KPARAM_INFO
	.align		4
.L_9:
        /*0008*/ 	.byte	0x04, 0x17
        /*000a*/ 	.short	(.L_11 - .L_10)
.L_10:
        /*000c*/ 	.word	0x00000000
        /*0010*/ 	.short	0x0004
        /*0012*/ 	.short	0x0020
        /*0014*/ 	.byte	0x00, 0xf0, 0x11, 0x00


	//----- nvinfo : EIATTR_KPARAM_INFO
	.align		4
.L_11:
        /*0018*/ 	.byte	0x04, 0x17
        /*001a*/ 	.short	(.L_13 - .L_12)
.L_12:
        /*001c*/ 	.word	0x00000000
        /*0020*/ 	.short	0x0003
        /*0022*/ 	.short	0x0018
        /*0024*/ 	.byte	0x00, 0xf4, 0x21, 0x00


	//----- nvinfo : EIATTR_KPARAM_INFO
	.align		4
.L_13:
        /*0028*/ 	.byte	0x04, 0x17
        /*002a*/ 	.short	(.L_15 - .L_14)
.L_14:
        /*002c*/ 	.word	0x00000000
        /*0030*/ 	.short	0x0002
        /*0032*/ 	.short	0x0010
        /*0034*/ 	.byte	0x00, 0xf4, 0x21, 0x00


	//----- nvinfo : EIATTR_KPARAM_INFO
	.align		4
.L_15:
        /*0038*/ 	.byte	0x04, 0x17
        /*003a*/ 	.short	(.L_17 - .L_16)
.L_16:
        /*003c*/ 	.word	0x00000000
        /*0040*/ 	.short	0x0001
        /*0042*/ 	.short	0x0008
        /*0044*/ 	.byte	0x00, 0xf4, 0x21, 0x00


	//----- nvinfo : EIATTR_KPARAM_INFO
	.align		4
.L_17:
        /*0048*/ 	.byte	0x04, 0x17
        /*004a*/ 	.short	(.L_19 - .L_18)
.L_18:
        /*004c*/ 	.word	0x00000000
        /*0050*/ 	.short	0x0000
        /*0052*/ 	.short	0x0000
        /*0054*/ 	.byte	0x00, 0xf4, 0x21, 0x00


	//----- nvinfo : EIATTR_SPARSE_MMA_MASK
	.align		4
.L_19:
        /*0058*/ 	.byte	0x03, 0x50
        /*005a*/ 	.short	0x0000


	//----- nvinfo : EIATTR_MAXREG_COUNT
	.align		4
        /*005c*/ 	.byte	0x03, 0x1b
        /*005e*/ 	.short	0x00ff


	//----- nvinfo : EIATTR_EXIT_INSTR_OFFSETS
	.align		4
        /*0060*/ 	.byte	0x04, 0x1c
        /*0062*/ 	.short	(.L_21 - .L_20)


	//   ....[0]....
.L_20:
        /*0064*/ 	.word	0x00000360


	//   ....[1]....
        /*0068*/ 	.word	0x00000380


	//----- nvinfo : EIATTR_REQNTID
	.align		4
.L_21:
        /*006c*/ 	.byte	0x04, 0x10
        /*006e*/ 	.short	(.L_23 - .L_22)
.L_22:
        /*0070*/ 	.word	0x00000080
        /*0074*/ 	.word	0x00000001
        /*0078*/ 	.word	0x00000001


	//----- nvinfo : EIATTR_CBANK_PARAM_SIZE
	.align		4
.L_23:
        /*007c*/ 	.byte	0x03, 0x19
        /*007e*/ 	.short	0x0024


	//----- nvinfo : EIATTR_PARAM_CBANK
	.align		4
        /*0080*/ 	.byte	0x04, 0x0a
        /*0082*/ 	.short	(.L_25 - .L_24)
	.align		4
.L_24:
        /*0084*/ 	.word	index@(.nv.constant0.triton_poi_fused_cat_1)
        /*0088*/ 	.short	0x0210
        /*008a*/ 	.short	0x0024


	//----- nvinfo : EIATTR_SW_WAR
	.align		4
.L_25:
        /*008c*/ 	.byte	0x04, 0x36
        /*008e*/ 	.short	(.L_27 - .L_26)
.L_26:
        /*0090*/ 	.word	0x00000008
.L_27:


//--------------------- .nv.callgraph             --------------------------
	.section	.nv.callgraph,"",@"SHT_CUDA_CALLGRAPH"
	.align	4
	.sectionentsize	8
	.align		4
        /*0000*/ 	.word	0x00000000
	.align		4
        /*0004*/ 	.word	0xffffffff
	.align		4
        /*0008*/ 	.word	0x00000000
	.align		4
        /*000c*/ 	.word	0xfffffffe
	.align		4
        /*0010*/ 	.word	0x00000000
	.align		4
        /*0014*/ 	.word	0xfffffffd
	.align		4
        /*0018*/ 	.word	0x00000000
	.align		4
        /*001c*/ 	.word	0xfffffffc


//--------------------- .text.triton_poi_fused_cat_1 --------------------------
	.section	.text.triton_poi_fused_cat_1,"ax",@progbits
	.align	128
        .global         triton_poi_fused_cat_1
        .type           triton_poi_fused_cat_1,@function
        .size           triton_poi_fused_cat_1,(.L_x_1 - triton_poi_fused_cat_1)
        .other          triton_poi_fused_cat_1,@"STO_CUDA_ENTRY STV_DEFAULT"
triton_poi_fused_cat_1:
.text.triton_poi_fused_cat_1:
[----:B------:R-:W0:Y:S02]  /*0000*/  LDC R1, c[0x0][0x28] ;  /* 0x00000a00ff017b82 */ /* 0x000e240000000800 */
[----:B------:R-:W1:Y:S01]  /*0010*/  S2R R0, SR_TID.X ;  /* 0x0000000000007919 */ /* 0x000e620000002100 */
[----:B------:R-:W2:Y:S01]  /*0020*/  LDC.64 R4, c[0x0][0x218] ;  /* 0x00008600ff047b82 */ /* 0x000ea20000000a00 */
[----:B------:R-:W-:Y:S01]  /*0030*/  ULDC.64 UR6, c[0x0][0x220] ;  /* 0x0000880000067ab9 */ /* 0x000fe20000000a00 */
[----:B------:R-:W-:Y:S01]  /*0040*/  ULDC.64 UR4, c[0x0][0x208] ;  /* 0x0000820000047ab9 */ /* 0x000fe20000000a00 */
[----:B------:R-:W3:Y:S01]  /*0050*/  S2R R3, SR_CTAID.X ;  /* 0x0000000000037919 */ /* 0x000ee20000002500 */
[----:B-1----:R-:W-:-:S05]  /*0060*/  IMAD.SHL.U32 R0, R0, 0x2, RZ ;  /* 0x0000000200007824 */ /* 0x002fca00078e00ff */
[----:B------:R-:W-:-:S05]  /*0070*/  LOP3.LUT R0, R0, 0xfe, RZ, 0xc0, !PT ;  /* 0x000000fe00007812 */ /* 0x000fca00078ec0ff */
[----:B---3--:R-:W-:Y:S02]  /*0080*/  IMAD R0, R3, 0x100, R0 ;  /* 0x0000010003007824 */ /* 0x008fe400078e0200 */
[----:B------:R-:W1:Y:S03]  /*0090*/  LDC.64 R2, c[0x0][0x210] ;  /* 0x00008400ff027b82 */ /* 0x000e660000000a00 */
[----:B------:R-:W-:Y:S02]  /*00a0*/  SHF.R.S32.HI R7, RZ, 0x1f, R0 ;  /* 0x0000001fff077819 */ /* 0x000fe40000011400 */
[----:B------:R-:W-:Y:S02]  /*00b0*/  ISETP.GE.AND P0, PT, R0, 0x200, PT ;  /* 0x000002000000780c */ /* 0x000fe40003f06270 */
[CC--:B------:R-:W-:Y:S02]  /*00c0*/  LEA.HI R6, R7.reuse, R0.reuse, RZ, 0x4 ;  /* 0x0000000007067211 */ /* 0x0c0fe400078f20ff */
[----:B------:R-:W-:-:S02]  /*00d0*/  LEA.HI R10, R7, R0, RZ, 0x7 ;  /* 0x00000000070a7211 */ /* 0x000fc400078f38ff */
[----:B------:R-:W-:Y:S02]  /*00e0*/  SHF.R.S32.HI R8, RZ, 0x4, R6 ;  /* 0x00000004ff087819 */ /* 0x000fe40000011406 */
[----:B------:R-:W-:Y:S02]  /*00f0*/  LOP3.LUT R7, R6, 0xfffffff0, RZ, 0xc0, !PT ;  /* 0xfffffff006077812 */ /* 0x000fe400078ec0ff */
[----:B------:R-:W-:Y:S02]  /*0100*/  LEA.HI R9, R8, R8, RZ, 0x3 ;  /* 0x0000000808097211 */ /* 0x000fe400078f18ff */
[----:B------:R-:W-:Y:S01]  /*0110*/  SHF.R.S32.HI R11, RZ, 0x7, R10 ;  /* 0x00000007ff0b7819 */ /* 0x000fe2000001140a */
[----:B------:R-:W-:Y:S01]  /*0120*/  IMAD.IADD R7, R0, 0x1, -R7 ;  /* 0x0000000100077824 */ /* 0x000fe200078e0a07 */
[----:B------:R-:W-:-:S03]  /*0130*/  LOP3.LUT R9, R9, 0xfffffff8, RZ, 0xc0, !PT ;  /* 0xfffffff809097812 */ /* 0x000fc600078ec0ff */
[----:B------:R-:W-:Y:S01]  /*0140*/  IMAD.SHL.U32 R6, R11, 0x40, RZ ;  /* 0x000000400b067824 */ /* 0x000fe200078e00ff */
[----:B------:R-:W-:Y:S01]  /*0150*/  LOP3.LUT R11, R10, 0xffffff80, RZ, 0xc0, !PT ;  /* 0xffffff800a0b7812 */ /* 0x000fe200078ec0ff */
[----:B------:R-:W-:Y:S01]  /*0160*/  IMAD.IADD R9, R8, 0x1, -R9 ;  /* 0x0000000108097824 */ /* 0x000fe200078e0a09 */
[----:B------:R-:W-:Y:S02]  /*0170*/  SHF.R.S32.HI R10, RZ, 0x1f, R7 ;  /* 0x0000001fff0a7819 */ /* 0x000fe40000011407 */
[----:B------:R-:W-:Y:S01]  /*0180*/  SHF.R.S32.HI R13, RZ, 0x1f, R6 ;  /* 0x0000001fff0d7819 */ /* 0x000fe20000011406 */
[C---:B------:R-:W-:Y:S01]  /*0190*/  IMAD.SHL.U32 R8, R9.reuse, 0x10, RZ ;  /* 0x0000001009087824 */ /* 0x040fe200078e00ff */
[C---:B------:R-:W-:Y:S01]  /*01a0*/  ISETP.GE.AND P1, PT, R9.reuse, 0x4, PT ;  /* 0x000000040900780c */ /* 0x040fe20003f26270 */
[----:B--2---:R-:W-:Y:S01]  /*01b0*/  IMAD.WIDE R4, R9, 0x4, R4 ;  /* 0x0000000409047825 */ /* 0x004fe200078e0204 */
[----:B------:R-:W-:Y:S02]  /*01c0*/  IADD3 R11, R6, R0, -R11 ;  /* 0x00000000060b7210 */ /* 0x000fe40007ffe80b */
[----:B------:R-:W-:-:S02]  /*01d0*/  IADD3 R7, P3, P4, R8, R7, R6 ;  /* 0x0000000708077210 */ /* 0x000fc40007c7e006 */
[----:B------:R-:W-:Y:S01]  /*01e0*/  ISETP.LT.AND P2, PT, R0, 0x200, !P1 ;  /* 0x000002000000780c */ /* 0x000fe20004f41270 */
[----:B-1----:R-:W-:Y:S01]  /*01f0*/  IMAD.WIDE R2, R11, 0x4, R2 ;  /* 0x000000040b027825 */ /* 0x002fe200078e0202 */
[----:B------:R-:W-:-:S04]  /*0200*/  SHF.R.S32.HI R8, RZ, 0x1f, R8 ;  /* 0x0000001fff087819 */ /* 0x000fc80000011408 */
[----:B------:R-:W-:Y:S02]  /*0210*/  IADD3.X R8, R8, R10, R13, P3, P4 ;  /* 0x0000000a08087210 */ /* 0x000fe40001fe840d */
[----:B------:R-:W-:Y:S02]  /*0220*/  CS2R R10, SRZ ;  /* 0x00000000000a7805 */ /* 0x000fe4000001ff00 */
[----:B------:R-:W-:Y:S02]  /*0230*/  ISETP.GT.AND P3, PT, R9, 0x3, !P0 ;  /* 0x000000030900780c */ /* 0x000fe40004764270 */
[----:B------:R-:W-:Y:S02]  /*0240*/  CS2R R12, SRZ ;  /* 0x00000000000c7805 */ /* 0x000fe4000001ff00 */
[C---:B------:R-:W-:Y:S02]  /*0250*/  LEA R6, P4, R7.reuse, UR6, 0x2 ;  /* 0x0000000607067c11 */ /* 0x040fe4000f8810ff */
[----:B------:R-:W-:Y:S01]  /*0260*/  CS2R R14, SRZ ;  /* 0x00000000000e7805 */ /* 0x000fe2000001ff00 */
[----:B------:R-:W2:Y:S01]  /*0270*/  @P2 LDG.E.64 R10, desc[UR4][R2.64] ;  /* 0x00000004020a2981 */ /* 0x000ea2000c1e1b00 */
[----:B------:R-:W-:-:S02]  /*0280*/  LEA.HI.X R7, R7, UR7, R8, 0x2, P4 ;  /* 0x0000000707077c11 */ /* 0x000fc4000a0f1408 */
[----:B------:R-:W1:Y:S01]  /*0290*/  LDC.64 R8, c[0x0][0x228] ;  /* 0x00008a00ff087b82 */ /* 0x000e620000000a00 */
[----:B------:R-:W3:Y:S04]  /*02a0*/  @P2 LDG.E.EL R12, desc[UR4][R4.64] ;  /* 0x00000004040c2981 */ /* 0x000ee8000c2e1900 */
[----:B------:R-:W4:Y:S04]  /*02b0*/  @P2 LDG.E.EL R13, desc[UR4][R4.64] ;  /* 0x00000004040d2981 */ /* 0x000f28000c2e1900 */
[----:B------:R-:W5:Y:S01]  /*02c0*/  @P3 LDG.E.64 R14, desc[UR4][R6.64+-0x100] ;  /* 0xffff0004060e3981 */ /* 0x000f62000c1e1b00 */
[----:B--2---:R-:W-:-:S02]  /*02d0*/  SEL R10, R10, RZ, P2 ;  /* 0x000000ff0a0a7207 */ /* 0x004fc40001000000 */
[----:B------:R-:W-:Y:S02]  /*02e0*/  SEL R16, R11, RZ, P2 ;  /* 0x000000ff0b107207 */ /* 0x000fe40001000000 */
[----:B---3--:R-:W-:Y:S02]  /*02f0*/  SEL R3, R12, RZ, P2 ;  /* 0x000000ff0c037207 */ /* 0x008fe40001000000 */
[----:B----4-:R-:W-:-:S03]  /*0300*/  SEL R13, R13, RZ, P2 ;  /* 0x000000ff0d0d7207 */ /* 0x010fc60001000000 */
[----:B------:R-:W-:Y:S01]  /*0310*/  FADD R12, R10, R3 ;  /* 0x000000030a0c7221 */ /* 0x000fe20000000000 */
[----:B-1----:R-:W-:Y:S01]  /*0320*/  IMAD.WIDE R2, R0, 0x4, R8 ;  /* 0x0000000400027825 */ /* 0x002fe200078e0208 */
[----:B-----5:R-:W-:-:S03]  /*0330*/  @P1 SEL R12, R14, RZ, P3 ;  /* 0x000000ff0e0c1207 */ /* 0x020fc60001800000 */
[----:B------:R-:W-:Y:S01]  /*0340*/  FADD R13, R16, R13 ;  /* 0x0000000d100d7221 */ /* 0x000fe20000000000 */
[----:B------:R-:W-:Y:S01]  /*0350*/  @P1 SEL R13, R15, RZ, P3 ;  /* 0x000000ff0f0d1207 */ /* 0x000fe20001800000 */
[----:B------:R-:W-:Y:S06]  /*0360*/  @P0 EXIT ;  /* 0x000000000000094d */ /* 0x000fec0003800000 */
[----:B------:R-:W-:Y:S01]  /*0370*/  STG.E.64 desc[UR4][R2.64], R12 ;  /* 0x0000000c02007986 */ /* 0x000fe2000c101b04 */
[----:B------:R-:W-:Y:S05]  /*0380*/  EXIT ;  /* 0x000000000000794d */ /* 0x000fea0003800000 */
.L_x_0:
[----:B------:R-:W-:-:S00]  /*0390*/  BRA `(.L_x_0) ;  /* 0xfffffffc00fc7947 */ /* 0x000fc0000383ffff */
[----:B------:R-:W-:-:S00]  /*03a0*/  NOP ;  /* 0x0000000000007918 */ /* 0x000fc00000000000 */
        /* <DEDUP_REMOVED lines=13> */
.L_x_1:


//--------------------- .nv.constant0.triton_poi_fused_cat_1 --------------------------
	.section	.nv.constant0.triton_poi_fused_cat_1,"a",@progbits
	.sectionflags	@""
	.align	4
.nv.constant0.triton_poi_fused_cat_1:
	.zero		564
